//
// Generated by NVIDIA NVVM Compiler
//
// Compiler Build ID: CL-36424714
// Cuda compilation tools, release 13.0, V13.0.88
// Based on NVVM 20.0.0
//

.version 9.0
.target sm_100
.address_size 64

	// .globl	_Z5hellov
.extern .func  (.param .b32 func_retval0) vprintf
(
	.param .b64 vprintf_param_0,
	.param .b64 vprintf_param_1
)
;
.global .align 1 .b8 $str[14] = {107, 97, 107, 97, 107, 97, 107, 97, 107, 97, 107, 97, 10};

.visible .entry _Z5hellov()
{
	.reg .b32 	%r<3>;
	.reg .b64 	%rd<3>;

	mov.u64 	%rd1, $str;
	cvta.global.u64 	%rd2, %rd1;
	{ // callseq 0, 0
	.param .b64 param0;
	st.param.b64 	[param0], %rd2;
	.param .b64 param1;
	st.param.b64 	[param1], 0;
	.param .b32 retval0;
	call.uni (retval0), 
	vprintf, 
	(
	param0, 
	param1
	);
	ld.param.b32 	%r1, [retval0];
	} // callseq 0
	ret;

}


// ===== COMPILED SASS (sm_100) =====

	.target	sm_100

	.elftype	@"ET_EXEC"


//--------------------- .note.nv.tkinfo           --------------------------
	.section	.note.nv.tkinfo,"",@"SHT_NOTE"
	.sectionflags	@"SHF_NOTE_NV_TKINFO"
	.tkinfo
        /*0018*/ 	.word	0x00000002
        /*0030*/ 	.string	""
        /*0030*/ 	.string	"ptxas"
        /*0030*/ 	.string	"Cuda compilation tools, release 13.0, V13.0.88"
        /*0030*/ 	.string	"Build cuda_13.0.r13.0/compiler.36424714_0"
        /*0030*/ 	.string	"-arch sm_100 -m 64 "



//--------------------- .note.nv.cuinfo           --------------------------
	.section	.note.nv.cuinfo,"",@"SHT_NOTE"
	.sectionflags	@"SHF_NOTE_NV_CUINFO"
        /*0018*/ 	.short	0x0002
        /*001a*/ 	.short	0x0064
        /*001c*/ 	.short	0x0082
	.zero		2


//--------------------- .nv.info                  --------------------------
	.section	.nv.info,"",@"SHT_CUDA_INFO"
	.align	4


	//----- nvinfo : EIATTR_REGCOUNT
	.align		4
        /*0000*/ 	.byte	0x04, 0x2f
        /*0002*/ 	.short	(.L_2 - .L_1)
	.align		4
.L_1:
        /*0004*/ 	.word	index@(_Z5hellov)
        /*0008*/ 	.word	0x00000018


	//----- nvinfo : EIATTR_FRAME_SIZE
	.align		4
.L_2:
        /*000c*/ 	.byte	0x04, 0x11
        /*000e*/ 	.short	(.L_4 - .L_3)
	.align		4
.L_3:
        /*0010*/ 	.word	index@(_Z5hellov)
        /*0014*/ 	.word	0x00000000


	//----- nvinfo : EIATTR_MIN_STACK_SIZE
	.align		4
.L_4:
        /*0018*/ 	.byte	0x04, 0x12
        /*001a*/ 	.short	(.L_6 - .L_5)
	.align		4
.L_5:
        /*001c*/ 	.word	index@(_Z5hellov)
        /*0020*/ 	.word	0x00000000
.L_6:


//--------------------- .nv.compat                --------------------------
	.section	.nv.compat,"",@"SHT_CUDA_COMPAT_INFO"
	.align	4
        /*0000*/ 	.byte	0x02, 0x09, 0x00, 0x00, 0x02, 0x02, 0x01, 0x00, 0x02, 0x05, 0x05, 0x00, 0x03, 0x07, 0x01, 0x01
        /*0010*/ 	.byte	0x02, 0x03, 0x00, 0x00, 0x02, 0x06, 0x01, 0x00, 0x04, 0x0b, 0x08, 0x00, 0x09, 0x00, 0x00, 0x00
        /*0020*/ 	.byte	0x00, 0x00, 0x00, 0x00


//--------------------- .nv.info._Z5hellov        --------------------------
	.section	.nv.info._Z5hellov,"",@"SHT_CUDA_INFO"
	.sectionflags	@""
	.align	4


	//----- nvinfo : EIATTR_CUDA_API_VERSION
	.align		4
        /*0000*/ 	.byte	0x04, 0x37
        /*0002*/ 	.short	(.L_8 - .L_7)
.L_7:
        /*0004*/ 	.word	0x00000082


	//----- nvinfo : EIATTR_SPARSE_MMA_MASK
	.align		4
.L_8:
        /*0008*/ 	.byte	0x03, 0x50
        /*000a*/ 	.short	0x0000


	//----- nvinfo : EIATTR_MAXREG_COUNT
	.align		4
        /*000c*/ 	.byte	0x03, 0x1b
        /*000e*/ 	.short	0x00ff


	//----- nvinfo : EIATTR_EXTERNS
	.align		4
        /*0010*/ 	.byte	0x04, 0x0f
        /*0012*/ 	.short	(.L_10 - .L_9)


	//   ....[0]....
	.align		4
.L_9:
        /*0014*/ 	.word	index@(vprintf)


	//----- nvinfo : EIATTR_MERCURY_ISA_VERSION
	.align		4
.L_10:
        /*0018*/ 	.byte	0x03, 0x5f
        /*001a*/ 	.short	0x0101


	//----- nvinfo : EIATTR_VRC_CTA_INIT_COUNT
	.align		4
        /*001c*/ 	.byte	0x02, 0x4a
	.zero		1
	.zero		1


	//----- nvinfo : EIATTR_SYSCALL_OFFSETS
	.align		4
        /*0020*/ 	.byte	0x04, 0x46
        /*0022*/ 	.short	(.L_12 - .L_11)


	//   ....[0]....
.L_11:
        /*0024*/ 	.word	0x00000080


	//----- nvinfo : EIATTR_EXIT_INSTR_OFFSETS
	.align		4
.L_12:
        /*0028*/ 	.byte	0x04, 0x1c
        /*002a*/ 	.short	(.L_14 - .L_13)


	//   ....[0]....
.L_13:
        /*002c*/ 	.word	0x00000090


	//----- nvinfo : EIATTR_SW_WAR
	.align		4
.L_14:
        /*0030*/ 	.byte	0x04, 0x36
        /*0032*/ 	.short	(.L_16 - .L_15)
.L_15:
        /*0034*/ 	.word	0x00000008
.L_16:


//--------------------- .nv.callgraph             --------------------------
	.section	.nv.callgraph,"",@"SHT_CUDA_CALLGRAPH"
	.align	4
	.sectionentsize	8
	.align		4
        /*0000*/ 	.word	0x00000000
	.align		4
        /*0004*/ 	.word	0xffffffff
	.align		4
        /*0008*/ 	.word	index@(_Z5hellov)
	.align		4
        /*000c*/ 	.word	index@(vprintf)
	.align		4
        /*0010*/ 	.word	0x00000000
	.align		4
        /*0014*/ 	.word	0xfffffffe
	.align		4
        /*0018*/ 	.word	0x00000000
	.align		4
        /*001c*/ 	.word	0xfffffffd
	.align		4
        /*0020*/ 	.word	0x00000000
	.align		4
        /*0024*/ 	.word	0xfffffffc


//--------------------- .nv.constant4             --------------------------
	.section	.nv.constant4,"a",@progbits
	.align	8
	.align		8
.nv.constant4:
        /*0000*/ 	.dword	vprintf
	.align		8
        /*0008*/ 	.dword	$str


//--------------------- .text._Z5hellov           --------------------------
	.section	.text._Z5hellov,"ax",@progbits
	.align	128
        .global         _Z5hellov
        .type           _Z5hellov,@function
        .size           _Z5hellov,(.L_x_2 - _Z5hellov)
        .other          _Z5hellov,@"STO_CUDA_ENTRY STV_DEFAULT"
_Z5hellov:
.text._Z5hellov:
[----:B------:R-:W0:Y:S01]  /*0000*/  LDC R1, c[0x0][0x37c] ;  /* 0x0000df00ff017b82 */ /* 0x000e220000000800 */
[----:B------:R-:W-:Y:S01]  /*0010*/  MOV R0, 0x0 ;  /* 0x0000000000007802 */ /* 0x000fe20000000f00 */
[----:B------:R-:W1:Y:S01]  /*0020*/  LDCU.64 UR4, c[0x4][0x8] ;  /* 0x01000100ff0477ac */ /* 0x000e620008000a00 */
[----:B------:R-:W-:-:S05]  /*0030*/  CS2R R6, SRZ ;  /* 0x0000000000067805 */ /* 0x000fca000001ff00 */
[----:B------:R2:W3:Y:S01]  /*0040*/  LDC.64 R2, c[0x4][R0] ;  /* 0x0100000000027b82 */ /* 0x0004e20000000a00 */
[----:B-1----:R-:W-:Y:S02]  /*0050*/  IMAD.U32 R4, RZ, RZ, UR4 ;  /* 0x00000004ff047e24 */ /* 0x002fe4000f8e00ff */
[----:B--2---:R-:W-:-:S07]  /*0060*/  IMAD.U32 R5, RZ, RZ, UR5 ;  /* 0x00000005ff057e24 */ /* 0x004fce000f8e00ff */
[----:B------:R-:W-:-:S07]  /*0070*/  LEPC R20, `(.L_x_0) ;  /* 0x000000001014794e */ /* 0x000fce0000000000 */
[----:B0--3--:R-:W-:Y:S05]  /*0080*/  CALL.ABS.NOINC R2 ;  /* 0x0000000002007343 */ /* 0x009fea0003c00000 */
.L_x_0:
[----:B------:R-:W-:Y:S05]  /*0090*/  EXIT ;  /* 0x000000000000794d */ /* 0x000fea0003800000 */
.L_x_1:
[----:B------:R-:W-:-:S00]  /*00a0*/  BRA `(.L_x_1) ;  /* 0xfffffffc00fc7947 */ /* 0x000fc0000383ffff */
[----:B------:R-:W-:-:S00]  /*00b0*/  NOP ;  /* 0x0000000000007918 */ /* 0x000fc00000000000 */
        /* <DEDUP_REMOVED lines=12> */
.L_x_2:


//--------------------- .nv.global.init           --------------------------
	.section	.nv.global.init,"aw",@progbits
.nv.global.init:
	.type		$str,@object
	.size		$str,(.L_0 - $str)
$str:
        /*0000*/ 	.byte	0x6b, 0x61, 0x6b, 0x61, 0x6b, 0x61, 0x6b, 0x61, 0x6b, 0x61, 0x6b, 0x61, 0x0a, 0x00
.L_0:


//--------------------- .nv.shared.reserved.0     --------------------------
	.section	.nv.shared.reserved.0,"aw",@nobits
	.weak		__nv_reservedSMEM_offset_0_alias
	.size		__nv_reservedSMEM_offset_0_alias, 0, 64
	.other		__nv_reservedSMEM_offset_0_alias,@"STO_CUDA_RESERVED_SHARED STV_DEFAULT"
__nv_reservedSMEM_offset_0_alias:
	.zero		0
	.zero		64


//--------------------- .nv.constant0._Z5hellov   --------------------------
	.section	.nv.constant0._Z5hellov,"a",@progbits
	.sectionflags	@""
	.align	4
.nv.constant0._Z5hellov:
	.zero		896


//--------------------- SYMBOLS --------------------------

	.type		.nv.reservedSmem.offset0,@object
	.size		.nv.reservedSmem.offset0,0x4
	.type		vprintf,@function
